	.headerflags	@"EF_CUDA_TEXMODE_UNIFIED EF_CUDA_64BIT_ADDRESS EF_CUDA_ACCELERATORS EF_CUDA_SM90 EF_CUDA_VIRTUAL_SM(EF_CUDA_SM90)"
	.elftype	@"ET_EXEC"


//--------------------- .nv.info                  --------------------------
	.section	.nv.info,"",@"SHT_CUDA_INFO"
	.align	4


	//----- nvinfo : EIATTR_REGCOUNT
	.align		4
        /*0000*/ 	.byte	0x04, 0x2f
        /*0002*/ 	.short	(.L_1 - .L_0)
	.align		4
.L_0:
        /*0004*/ 	.word	index@(triton_poi_fused_convolution_leaky_relu_4)
        /*0008*/ 	.word	0x0000000c


	//----- nvinfo : EIATTR_MIN_STACK_SIZE
	.align		4
.L_1:
        /*000c*/ 	.byte	0x04, 0x12
        /*000e*/ 	.short	(.L_3 - .L_2)
	.align		4
.L_2:
        /*0010*/ 	.word	index@(triton_poi_fused_convolution_leaky_relu_4)
        /*0014*/ 	.word	0x00000000


	//----- nvinfo : EIATTR_FRAME_SIZE
	.align		4
.L_3:
        /*0018*/ 	.byte	0x04, 0x11
        /*001a*/ 	.short	(.L_5 - .L_4)
	.align		4
.L_4:
        /*001c*/ 	.word	index@(triton_poi_fused_convolution_leaky_relu_4)
        /*0020*/ 	.word	0x00000000


	//----- nvinfo : EIATTR_MIN_STACK_SIZE
	.align		4
.L_5:
        /*0024*/ 	.byte	0x04, 0x12
        /*0026*/ 	.short	(.L_7 - .L_6)
	.align		4
.L_6:
        /*0028*/ 	.word	index@(triton_poi_fused_convolution_leaky_relu_4)
        /*002c*/ 	.word	0x00000000
.L_7:


//--------------------- .nv.info.triton_poi_fused_convolution_leaky_relu_4 --------------------------
	.section	.nv.info.triton_poi_fused_convolution_leaky_relu_4,"",@"SHT_CUDA_INFO"
	.sectionflags	@""
	.align	4


	//----- nvinfo : EIATTR_CUDA_API_VERSION
	.align		4
        /*0000*/ 	.byte	0x04, 0x37
        /*0002*/ 	.short	(.L_9 - .L_8)
.L_8:
        /*0004*/ 	.word	0x0000007c


	//----- nvinfo : EIATTR_KPARAM_INFO
	.align		4
.L_9:
        /*0008*/ 	.byte	0x04, 0x17
        /*000a*/ 	.short	(.L_11 - .L_10)
.L_10:
        /*000c*/ 	.word	0x00000000
        /*0010*/ 	.short	0x0002
        /*0012*/ 	.short	0x0010
        /*0014*/ 	.byte	0x00, 0xf0, 0x11, 0x00


	//----- nvinfo : EIATTR_KPARAM_INFO
	.align		4
.L_11:
        /*0018*/ 	.byte	0x04, 0x17
        /*001a*/ 	.short	(.L_13 - .L_12)
.L_12:
        /*001c*/ 	.word	0x00000000
        /*0020*/ 	.short	0x0001
        /*0022*/ 	.short	0x0008
        /*0024*/ 	.byte	0x00, 0xf4, 0x21, 0x00


	//----- nvinfo : EIATTR_KPARAM_INFO
	.align		4
.L_13:
        /*0028*/ 	.byte	0x04, 0x17
        /*002a*/ 	.short	(.L_15 - .L_14)
.L_14:
        /*002c*/ 	.word	0x00000000
        /*0030*/ 	.short	0x0000
        /*0032*/ 	.short	0x0000
        /*0034*/ 	.byte	0x00, 0xf4, 0x21, 0x00


	//----- nvinfo : EIATTR_SPARSE_MMA_MASK
	.align		4
.L_15:
        /*0038*/ 	.byte	0x03, 0x50
        /*003a*/ 	.short	0x0000


	//----- nvinfo : EIATTR_MAXREG_COUNT
	.align		4
        /*003c*/ 	.byte	0x03, 0x1b
        /*003e*/ 	.short	0x00ff


	//----- nvinfo : EIATTR_EXIT_INSTR_OFFSETS
	.align		4
        /*0040*/ 	.byte	0x04, 0x1c
        /*0042*/ 	.short	(.L_17 - .L_16)


	//   ....[0]....
.L_16:
        /*0044*/ 	.word	0x000001f0


	//   ....[1]....
        /*0048*/ 	.word	0x00000210


	//----- nvinfo : EIATTR_REQNTID
	.align		4
.L_17:
        /*004c*/ 	.byte	0x04, 0x10
        /*004e*/ 	.short	(.L_19 - .L_18)
.L_18:
        /*0050*/ 	.word	0x00000080
        /*0054*/ 	.word	0x00000001
        /*0058*/ 	.word	0x00000001


	//----- nvinfo : EIATTR_CBANK_PARAM_SIZE
	.align		4
.L_19:
        /*005c*/ 	.byte	0x03, 0x19
        /*005e*/ 	.short	0x0014


	//----- nvinfo : EIATTR_PARAM_CBANK
	.align		4
        /*0060*/ 	.byte	0x04, 0x0a
        /*0062*/ 	.short	(.L_21 - .L_20)
	.align		4
.L_20:
        /*0064*/ 	.word	index@(.nv.constant0.triton_poi_fused_convolution_leaky_relu_4)
        /*0068*/ 	.short	0x0210
        /*006a*/ 	.short	0x0014


	//----- nvinfo : EIATTR_SW_WAR
	.align		4
.L_21:
        /*006c*/ 	.byte	0x04, 0x36
        /*006e*/ 	.short	(.L_23 - .L_22)
.L_22:
        /*0070*/ 	.word	0x00000008
.L_23:


//--------------------- .nv.callgraph             --------------------------
	.section	.nv.callgraph,"",@"SHT_CUDA_CALLGRAPH"
	.align	4
	.sectionentsize	8
	.align		4
        /*0000*/ 	.word	0x00000000
	.align		4
        /*0004*/ 	.word	0xffffffff
	.align		4
        /*0008*/ 	.word	0x00000000
	.align		4
        /*000c*/ 	.word	0xfffffffe
	.align		4
        /*0010*/ 	.word	0x00000000
	.align		4
        /*0014*/ 	.word	0xfffffffd
	.align		4
        /*0018*/ 	.word	0x00000000
	.align		4
        /*001c*/ 	.word	0xfffffffc


//--------------------- .text.triton_poi_fused_convolution_leaky_relu_4 --------------------------
	.section	.text.triton_poi_fused_convolution_leaky_relu_4,"ax",@progbits
	.align	128
        .global         triton_poi_fused_convolution_leaky_relu_4
        .type           triton_poi_fused_convolution_leaky_relu_4,@function
        .size           triton_poi_fused_convolution_leaky_relu_4,(.L_x_1 - triton_poi_fused_convolution_leaky_relu_4)
        .other          triton_poi_fused_convolution_leaky_relu_4,@"STO_CUDA_ENTRY STV_DEFAULT"
triton_poi_fused_convolution_leaky_relu_4:
.text.triton_poi_fused_convolution_leaky_relu_4:
[----:B------:R-:W0:Y:S02]  /*0000*/  LDC R1, c[0x0][0x28] ;  /* 0x00000a00ff017b82 */ /* 0x000e240000000800 */
[----:B------:R-:W1:Y:S01]  /*0010*/  S2R R0, SR_TID.X ;  /* 0x0000000000007919 */ /* 0x000e620000002100 */
[----:B------:R-:W2:Y:S01]  /*0020*/  LDC.64 R2, c[0x0][0x210] ;  /* 0x00008400ff027b82 */ /* 0x000ea20000000a00 */
[----:B------:R-:W-:Y:S01]  /*0030*/  ULDC.64 UR4, c[0x0][0x208] ;  /* 0x0000820000047ab9 */ /* 0x000fe20000000a00 */
[----:B------:R-:W3:Y:S06]  /*0040*/  S2R R7, SR_CTAID.X ;  /* 0x0000000000077919 */ /* 0x000eec0000002500 */
[----:B------:R-:W4:Y:S01]  /*0050*/  LDC.64 R4, c[0x0][0x218] ;  /* 0x00008600ff047b82 */ /* 0x000f220000000a00 */
[----:B-1----:R-:W-:-:S05]  /*0060*/  IMAD.SHL.U32 R0, R0, 0x2, RZ ;  /* 0x0000000200007824 */ /* 0x002fca00078e00ff */
[----:B------:R-:W-:-:S05]  /*0070*/  LOP3.LUT R0, R0, 0xfe, RZ, 0xc0, !PT ;  /* 0x000000fe00007812 */ /* 0x000fca00078ec0ff */
[----:B---3--:R-:W-:-:S04]  /*0080*/  IMAD R7, R7, 0x100, R0 ;  /* 0x0000010007077824 */ /* 0x008fc800078e0200 */
[C---:B------:R-:W-:Y:S01]  /*0090*/  IMAD.HI R0, R7.reuse, 0x38e38e39, RZ ;  /* 0x38e38e3907007827 */ /* 0x040fe200078e02ff */
[----:B------:R-:W-:-:S03]  /*00a0*/  ISETP.GE.AND P2, PT, R7, 0x2400, PT ;  /* 0x000024000700780c */ /* 0x000fc60003f46270 */
[----:B--2---:R-:W-:Y:S01]  /*00b0*/  IMAD.WIDE R2, R7, 0x4, R2 ;  /* 0x0000000407027825 */ /* 0x004fe200078e0202 */
[----:B------:R-:W-:Y:S02]  /*00c0*/  SHF.R.U32.HI R9, RZ, 0x1f, R0 ;  /* 0x0000001fff097819 */ /* 0x000fe40000011600 */
[----:B------:R-:W-:Y:S02]  /*00d0*/  CS2R R6, SRZ ;  /* 0x0000000000067805 */ /* 0x000fe4000001ff00 */
[----:B------:R-:W-:-:S04]  /*00e0*/  LEA.HI.SX32 R9, R0, R9, 0x1d ;  /* 0x0000000900097211 */ /* 0x000fc800078feaff */
[----:B------:R-:W-:Y:S01]  /*00f0*/  SHF.R.S32.HI R0, RZ, 0x1f, R9 ;  /* 0x0000001fff007819 */ /* 0x000fe20000011409 */
[----:B------:R-:W2:Y:S03]  /*0100*/  @!P2 LDG.E.64 R6, desc[UR4][R2.64] ;  /* 0x000000040206a981 */ /* 0x000ea6000c1e1b00 */
[----:B------:R-:W-:-:S04]  /*0110*/  LEA.HI R0, R0, R9, RZ, 0x6 ;  /* 0x0000000900007211 */ /* 0x000fc800078f30ff */
[----:B------:R-:W-:-:S04]  /*0120*/  LOP3.LUT R0, R0, 0xffffffc0, RZ, 0xc0, !PT ;  /* 0xffffffc000007812 */ /* 0x000fc800078ec0ff */
[----:B------:R-:W-:Y:S01]  /*0130*/  IADD3 R9, R9, -R0, RZ ;  /* 0x8000000009097210 */ /* 0x000fe20007ffe0ff */
[----:B------:R-:W-:-:S04]  /*0140*/  HFMA2.MMA R0, -RZ, RZ, 0, 0 ;  /* 0x00000000ff007435 */ /* 0x000fc800000001ff */
[----:B----4-:R-:W-:-:S04]  /*0150*/  IMAD.WIDE R4, R9, 0x4, R4 ;  /* 0x0000000409047825 */ /* 0x010fc800078e0204 */
[----:B------:R-:W-:Y:S02]  /*0160*/  IMAD.MOV.U32 R9, RZ, RZ, RZ ;  /* 0x000000ffff097224 */ /* 0x000fe400078e00ff */
[----:B------:R-:W2:Y:S04]  /*0170*/  @!P2 LDG.E.EL R0, desc[UR4][R4.64] ;  /* 0x000000040400a981 */ /* 0x000ea8000c2e1900 */
[----:B------:R-:W3:Y:S01]  /*0180*/  @!P2 LDG.E.EL R9, desc[UR4][R4.64] ;  /* 0x000000040409a981 */ /* 0x000ee2000c2e1900 */
[----:B--2---:R-:W-:Y:S02]  /*0190*/  FSETP.GT.AND P1, PT, R7, -R0, PT ;  /* 0x800000000700720b */ /* 0x004fe40003f24000 */
[----:B---3--:R-:W-:Y:S01]  /*01a0*/  FSETP.GT.AND P0, PT, R6, -R9, PT ;  /* 0x800000090600720b */ /* 0x008fe20003f04000 */
[----:B------:R-:W-:Y:S01]  /*01b0*/  FADD R6, R9, R6 ;  /* 0x0000000609067221 */ /* 0x000fe20000000000 */
[----:B------:R-:W-:-:S09]  /*01c0*/  FADD R7, R0, R7 ;  /* 0x0000000700077221 */ /* 0x000fd20000000000 */
[----:B------:R-:W-:Y:S02]  /*01d0*/  @!P1 FMUL R7, R7, 0.20000000298023223877 ;  /* 0x3e4ccccd07079820 */ /* 0x000fe40000400000 */
[----:B------:R-:W-:Y:S01]  /*01e0*/  @!P0 FMUL R6, R6, 0.20000000298023223877 ;  /* 0x3e4ccccd06068820 */ /* 0x000fe20000400000 */
[----:B------:R-:W-:Y:S06]  /*01f0*/  @P2 EXIT ;  /* 0x000000000000294d */ /* 0x000fec0003800000 */
[----:B------:R-:W-:Y:S01]  /*0200*/  STG.E.64 desc[UR4][R2.64], R6 ;  /* 0x0000000602007986 */ /* 0x000fe2000c101b04 */
[----:B------:R-:W-:Y:S05]  /*0210*/  EXIT ;  /* 0x000000000000794d */ /* 0x000fea0003800000 */
.L_x_0:
[----:B------:R-:W-:-:S00]  /*0220*/  BRA `(.L_x_0) ;  /* 0xfffffffc00fc7947 */ /* 0x000fc0000383ffff */
[----:B------:R-:W-:-:S00]  /*0230*/  NOP ;  /* 0x0000000000007918 */ /* 0x000fc00000000000 */
        /* <DEDUP_REMOVED lines=12> */
.L_x_1:


//--------------------- .nv.constant0.triton_poi_fused_convolution_leaky_relu_4 --------------------------
	.section	.nv.constant0.triton_poi_fused_convolution_leaky_relu_4,"a",@progbits
	.sectionflags	@""
	.align	4
.nv.constant0.triton_poi_fused_convolution_leaky_relu_4:
	.zero		548
